	.headerflags	@"EF_CUDA_TEXMODE_UNIFIED EF_CUDA_64BIT_ADDRESS EF_CUDA_ACCELERATORS EF_CUDA_SM90 EF_CUDA_VIRTUAL_SM(EF_CUDA_SM90)"
	.elftype	@"ET_EXEC"


//--------------------- .nv.info                  --------------------------
	.section	.nv.info,"",@"SHT_CUDA_INFO"
	.align	4


	//----- nvinfo : EIATTR_REGCOUNT
	.align		4
        /*0000*/ 	.byte	0x04, 0x2f
        /*0002*/ 	.short	(.L_1 - .L_0)
	.align		4
.L_0:
        /*0004*/ 	.word	index@(triton_poi_fused_mul_native_layer_norm_1)
        /*0008*/ 	.word	0x00000015


	//----- nvinfo : EIATTR_MIN_STACK_SIZE
	.align		4
.L_1:
        /*000c*/ 	.byte	0x04, 0x12
        /*000e*/ 	.short	(.L_3 - .L_2)
	.align		4
.L_2:
        /*0010*/ 	.word	index@(triton_poi_fused_mul_native_layer_norm_1)
        /*0014*/ 	.word	0x00000000


	//----- nvinfo : EIATTR_FRAME_SIZE
	.align		4
.L_3:
        /*0018*/ 	.byte	0x04, 0x11
        /*001a*/ 	.short	(.L_5 - .L_4)
	.align		4
.L_4:
        /*001c*/ 	.word	index@(triton_poi_fused_mul_native_layer_norm_1)
        /*0020*/ 	.word	0x00000000


	//----- nvinfo : EIATTR_MIN_STACK_SIZE
	.align		4
.L_5:
        /*0024*/ 	.byte	0x04, 0x12
        /*0026*/ 	.short	(.L_7 - .L_6)
	.align		4
.L_6:
        /*0028*/ 	.word	index@(triton_poi_fused_mul_native_layer_norm_1)
        /*002c*/ 	.word	0x00000000
.L_7:


//--------------------- .nv.info.triton_poi_fused_mul_native_layer_norm_1 --------------------------
	.section	.nv.info.triton_poi_fused_mul_native_layer_norm_1,"",@"SHT_CUDA_INFO"
	.sectionflags	@""
	.align	4


	//----- nvinfo : EIATTR_CUDA_API_VERSION
	.align		4
        /*0000*/ 	.byte	0x04, 0x37
        /*0002*/ 	.short	(.L_9 - .L_8)
.L_8:
        /*0004*/ 	.word	0x0000007c


	//----- nvinfo : EIATTR_KPARAM_INFO
	.align		4
.L_9:
        /*0008*/ 	.byte	0x04, 0x17
        /*000a*/ 	.short	(.L_11 - .L_10)
.L_10:
        /*000c*/ 	.word	0x00000000
        /*0010*/ 	.short	0x0005
        /*0012*/ 	.short	0x0028
        /*0014*/ 	.byte	0x00, 0xf0, 0x11, 0x00


	//----- nvinfo : EIATTR_KPARAM_INFO
	.align		4
.L_11:
        /*0018*/ 	.byte	0x04, 0x17
        /*001a*/ 	.short	(.L_13 - .L_12)
.L_12:
        /*001c*/ 	.word	0x00000000
        /*0020*/ 	.short	0x0004
        /*0022*/ 	.short	0x0020
        /*0024*/ 	.byte	0x00, 0xf4, 0x21, 0x00


	//----- nvinfo : EIATTR_KPARAM_INFO
	.align		4
.L_13:
        /*0028*/ 	.byte	0x04, 0x17
        /*002a*/ 	.short	(.L_15 - .L_14)
.L_14:
        /*002c*/ 	.word	0x00000000
        /*0030*/ 	.short	0x0003
        /*0032*/ 	.short	0x0018
        /*0034*/ 	.byte	0x00, 0xf4, 0x21, 0x00


	//----- nvinfo : EIATTR_KPARAM_INFO
	.align		4
.L_15:
        /*0038*/ 	.byte	0x04, 0x17
        /*003a*/ 	.short	(.L_17 - .L_16)
.L_16:
        /*003c*/ 	.word	0x00000000
        /*0040*/ 	.short	0x0002
        /*0042*/ 	.short	0x0010
        /*0044*/ 	.byte	0x00, 0xf4, 0x21, 0x00


	//----- nvinfo : EIATTR_KPARAM_INFO
	.align		4
.L_17:
        /*0048*/ 	.byte	0x04, 0x17
        /*004a*/ 	.short	(.L_19 - .L_18)
.L_18:
        /*004c*/ 	.word	0x00000000
        /*0050*/ 	.short	0x0001
        /*0052*/ 	.short	0x0008
        /*0054*/ 	.byte	0x00, 0xf4, 0x21, 0x00


	//----- nvinfo : EIATTR_KPARAM_INFO
	.align		4
.L_19:
        /*0058*/ 	.byte	0x04, 0x17
        /*005a*/ 	.short	(.L_21 - .L_20)
.L_20:
        /*005c*/ 	.word	0x00000000
        /*0060*/ 	.short	0x0000
        /*0062*/ 	.short	0x0000
        /*0064*/ 	.byte	0x00, 0xf4, 0x21, 0x00


	//----- nvinfo : EIATTR_SPARSE_MMA_MASK
	.align		4
.L_21:
        /*0068*/ 	.byte	0x03, 0x50
        /*006a*/ 	.short	0x0000


	//----- nvinfo : EIATTR_MAXREG_COUNT
	.align		4
        /*006c*/ 	.byte	0x03, 0x1b
        /*006e*/ 	.short	0x00ff


	//----- nvinfo : EIATTR_EXIT_INSTR_OFFSETS
	.align		4
        /*0070*/ 	.byte	0x04, 0x1c
        /*0072*/ 	.short	(.L_23 - .L_22)


	//   ....[0]....
.L_22:
        /*0074*/ 	.word	0x00000280


	//   ....[1]....
        /*0078*/ 	.word	0x000002a0


	//----- nvinfo : EIATTR_REQNTID
	.align		4
.L_23:
        /*007c*/ 	.byte	0x04, 0x10
        /*007e*/ 	.short	(.L_25 - .L_24)
.L_24:
        /*0080*/ 	.word	0x00000080
        /*0084*/ 	.word	0x00000001
        /*0088*/ 	.word	0x00000001


	//----- nvinfo : EIATTR_CBANK_PARAM_SIZE
	.align		4
.L_25:
        /*008c*/ 	.byte	0x03, 0x19
        /*008e*/ 	.short	0x002c


	//----- nvinfo : EIATTR_PARAM_CBANK
	.align		4
        /*0090*/ 	.byte	0x04, 0x0a
        /*0092*/ 	.short	(.L_27 - .L_26)
	.align		4
.L_26:
        /*0094*/ 	.word	index@(.nv.constant0.triton_poi_fused_mul_native_layer_norm_1)
        /*0098*/ 	.short	0x0210
        /*009a*/ 	.short	0x002c


	//----- nvinfo : EIATTR_SW_WAR
	.align		4
.L_27:
        /*009c*/ 	.byte	0x04, 0x36
        /*009e*/ 	.short	(.L_29 - .L_28)
.L_28:
        /*00a0*/ 	.word	0x00000008
.L_29:


//--------------------- .nv.callgraph             --------------------------
	.section	.nv.callgraph,"",@"SHT_CUDA_CALLGRAPH"
	.align	4
	.sectionentsize	8
	.align		4
        /*0000*/ 	.word	0x00000000
	.align		4
        /*0004*/ 	.word	0xffffffff
	.align		4
        /*0008*/ 	.word	0x00000000
	.align		4
        /*000c*/ 	.word	0xfffffffe
	.align		4
        /*0010*/ 	.word	0x00000000
	.align		4
        /*0014*/ 	.word	0xfffffffd
	.align		4
        /*0018*/ 	.word	0x00000000
	.align		4
        /*001c*/ 	.word	0xfffffffc


//--------------------- .text.triton_poi_fused_mul_native_layer_norm_1 --------------------------
	.section	.text.triton_poi_fused_mul_native_layer_norm_1,"ax",@progbits
	.align	128
        .global         triton_poi_fused_mul_native_layer_norm_1
        .type           triton_poi_fused_mul_native_layer_norm_1,@function
        .size           triton_poi_fused_mul_native_layer_norm_1,(.L_x_1 - triton_poi_fused_mul_native_layer_norm_1)
        .other          triton_poi_fused_mul_native_layer_norm_1,@"STO_CUDA_ENTRY STV_DEFAULT"
triton_poi_fused_mul_native_layer_norm_1:
.text.triton_poi_fused_mul_native_layer_norm_1:
[----:B------:R-:W0:Y:S01]  /*0000*/  LDC R1, c[0x0][0x28] ;  /* 0x00000a00ff017b82 */ /* 0x000e220000000800 */
[----:B------:R-:W1:Y:S07]  /*0010*/  S2R R0, SR_TID.X ;  /* 0x0000000000007919 */ /* 0x000e6e0000002100 */
[----:B------:R-:W2:Y:S01]  /*0020*/  LDC.64 R12, c[0x0][0x218] ;  /* 0x00008600ff0c7b82 */ /* 0x000ea20000000a00 */
[----:B------:R-:W-:Y:S01]  /*0030*/  CS2R R8, SRZ ;  /* 0x0000000000087805 */ /* 0x000fe2000001ff00 */
[----:B------:R-:W3:Y:S06]  /*0040*/  S2R R3, SR_CTAID.X ;  /* 0x0000000000037919 */ /* 0x000eec0000002500 */
[----:B------:R-:W4:Y:S01]  /*0050*/  LDC.64 R10, c[0x0][0x210] ;  /* 0x00008400ff0a7b82 */ /* 0x000f220000000a00 */
[----:B------:R-:W-:-:S07]  /*0060*/  ULDC.64 UR4, c[0x0][0x208] ;  /* 0x0000820000047ab9 */ /* 0x000fce0000000a00 */
[----:B------:R-:W5:Y:S08]  /*0070*/  LDC.64 R6, c[0x0][0x220] ;  /* 0x00008800ff067b82 */ /* 0x000f700000000a00 */
[----:B------:R-:W5:Y:S01]  /*0080*/  LDC.64 R4, c[0x0][0x228] ;  /* 0x00008a00ff047b82 */ /* 0x000f620000000a00 */
[----:B-1----:R-:W-:-:S04]  /*0090*/  SHF.L.U32 R0, R0, 0x1, RZ ;  /* 0x0000000100007819 */ /* 0x002fc800000006ff */
[----:B------:R-:W-:-:S04]  /*00a0*/  LOP3.LUT R0, R0, 0xfe, RZ, 0xc0, !PT ;  /* 0x000000fe00007812 */ /* 0x000fc800078ec0ff */
[----:B---3--:R-:W-:-:S04]  /*00b0*/  LEA R0, R3, R0, 0x8 ;  /* 0x0000000003007211 */ /* 0x008fc800078e40ff */
[----:B------:R-:W-:Y:S01]  /*00c0*/  SHF.R.S32.HI R3, RZ, 0x1f, R0 ;  /* 0x0000001fff037819 */ /* 0x000fe20000011400 */
[----:B------:R-:W-:Y:S01]  /*00d0*/  HFMA2.MMA R16, -RZ, RZ, 0, 0 ;  /* 0x00000000ff107435 */ /* 0x000fe200000001ff */
[C---:B------:R-:W-:Y:S01]  /*00e0*/  ISETP.GE.AND P0, PT, R0.reuse, 0x100, PT ;  /* 0x000001000000780c */ /* 0x040fe20003f06270 */
[----:B----4-:R-:W-:Y:S01]  /*00f0*/  IMAD.WIDE R10, R0, 0x4, R10 ;  /* 0x00000004000a7825 */ /* 0x010fe200078e020a */
[----:B------:R-:W-:Y:S02]  /*0100*/  LEA.HI R14, R3, R0, RZ, 0x2 ;  /* 0x00000000030e7211 */ /* 0x000fe400078f10ff */
[----:B------:R-:W-:Y:S02]  /*0110*/  CS2R R2, SRZ ;  /* 0x0000000000027805 */ /* 0x000fe4000001ff00 */
[----:B------:R-:W-:Y:S02]  /*0120*/  SHF.R.S32.HI R15, RZ, 0x2, R14 ;  /* 0x00000002ff0f7819 */ /* 0x000fe4000001140e */
[----:B------:R-:W-:-:S03]  /*0130*/  LOP3.LUT R17, R14, 0xfffffffc, RZ, 0xc0, !PT ;  /* 0xfffffffc0e117812 */ /* 0x000fc600078ec0ff */
[C---:B--2---:R-:W-:Y:S01]  /*0140*/  IMAD.WIDE R12, R15.reuse, 0x4, R12 ;  /* 0x000000040f0c7825 */ /* 0x044fe200078e020c */
[----:B------:R-:W-:Y:S01]  /*0150*/  IADD3 R17, R0, -R17, RZ ;  /* 0x8000001100117210 */ /* 0x000fe20007ffe0ff */
[----:B------:R-:W2:Y:S01]  /*0160*/  @!P0 LDG.E.64 R2, desc[UR4][R10.64] ;  /* 0x000000040a028981 */ /* 0x000ea2000c1e1b00 */
[----:B------:R-:W-:Y:S01]  /*0170*/  MOV R18, RZ ;  /* 0x000000ff00127202 */ /* 0x000fe20000000f00 */
[----:B-----5:R-:W-:Y:S02]  /*0180*/  IMAD.WIDE R6, R15, 0x4, R6 ;  /* 0x000000040f067825 */ /* 0x020fe400078e0206 */
[----:B------:R-:W2:Y:S02]  /*0190*/  @!P0 LDG.E.EL R9, desc[UR4][R12.64] ;  /* 0x000000040c098981 */ /* 0x000ea4000c2e1900 */
[----:B0-----:R-:W-:Y:S02]  /*01a0*/  IMAD.WIDE R14, R17, 0x4, R4 ;  /* 0x00000004110e7825 */ /* 0x001fe400078e0204 */
[----:B------:R0:W3:Y:S01]  /*01b0*/  @!P0 LDG.E.EL R8, desc[UR4][R12.64] ;  /* 0x000000040c088981 */ /* 0x0000e2000c2e1900 */
[----:B------:R-:W-:-:S03]  /*01c0*/  CS2R R4, SRZ ;  /* 0x0000000000047805 */ /* 0x000fc6000001ff00 */
[----:B------:R-:W4:Y:S04]  /*01d0*/  @!P0 LDG.E.EL R16, desc[UR4][R6.64] ;  /* 0x0000000406108981 */ /* 0x000f28000c2e1900 */
[----:B------:R-:W5:Y:S01]  /*01e0*/  @!P0 LDG.E.EL R18, desc[UR4][R6.64] ;  /* 0x0000000406128981 */ /* 0x000f62000c2e1900 */
[----:B0-----:R-:W0:Y:S03]  /*01f0*/  LDC.64 R12, c[0x0][0x230] ;  /* 0x00008c00ff0c7b82 */ /* 0x001e260000000a00 */
[----:B------:R-:W5:Y:S01]  /*0200*/  @!P0 LDG.E.EL.64 R4, desc[UR4][R14.64] ;  /* 0x000000040e048981 */ /* 0x000f62000c2e1b00 */
[----:B--2---:R-:W-:Y:S01]  /*0210*/  FADD R9, -R9, R2 ;  /* 0x0000000209097221 */ /* 0x004fe20000000100 */
[----:B---3--:R-:W-:-:S03]  /*0220*/  FADD R3, -R8, R3 ;  /* 0x0000000308037221 */ /* 0x008fc60000000100 */
[----:B----4-:R-:W-:Y:S01]  /*0230*/  FMUL R9, R9, R16 ;  /* 0x0000001009097220 */ /* 0x010fe20000400000 */
[----:B-----5:R-:W-:Y:S01]  /*0240*/  FMUL R18, R3, R18 ;  /* 0x0000001203127220 */ /* 0x020fe20000400000 */
[----:B0-----:R-:W-:-:S04]  /*0250*/  IMAD.WIDE R2, R0, 0x4, R12 ;  /* 0x0000000400027825 */ /* 0x001fc800078e020c */
[----:B------:R-:W-:Y:S01]  /*0260*/  FMUL R4, R9, R4 ;  /* 0x0000000409047220 */ /* 0x000fe20000400000 */
[----:B------:R-:W-:Y:S01]  /*0270*/  FMUL R5, R18, R5 ;  /* 0x0000000512057220 */ /* 0x000fe20000400000 */
[----:B------:R-:W-:Y:S06]  /*0280*/  @P0 EXIT ;  /* 0x000000000000094d */ /* 0x000fec0003800000 */
[----:B------:R-:W-:Y:S01]  /*0290*/  STG.E.64 desc[UR4][R2.64], R4 ;  /* 0x0000000402007986 */ /* 0x000fe2000c101b04 */
[----:B------:R-:W-:Y:S05]  /*02a0*/  EXIT ;  /* 0x000000000000794d */ /* 0x000fea0003800000 */
.L_x_0:
[----:B------:R-:W-:-:S00]  /*02b0*/  BRA `(.L_x_0) ;  /* 0xfffffffc00fc7947 */ /* 0x000fc0000383ffff */
[----:B------:R-:W-:-:S00]  /*02c0*/  NOP ;  /* 0x0000000000007918 */ /* 0x000fc00000000000 */
        /* <DEDUP_REMOVED lines=11> */
.L_x_1:


//--------------------- .nv.constant0.triton_poi_fused_mul_native_layer_norm_1 --------------------------
	.section	.nv.constant0.triton_poi_fused_mul_native_layer_norm_1,"a",@progbits
	.sectionflags	@""
	.align	4
.nv.constant0.triton_poi_fused_mul_native_layer_norm_1:
	.zero		572
